//
// Generated by NVIDIA NVVM Compiler
//
// Compiler Build ID: CL-36424714
// Cuda compilation tools, release 13.0, V13.0.88
// Based on NVVM 20.0.0
//

.version 9.0
.target sm_100
.address_size 64

	// .globl	_Z25multiplyMatrixGPUByBlocksPfS_S_i

.visible .entry _Z25multiplyMatrixGPUByBlocksPfS_S_i(
	.param .u64 .ptr .align 1 _Z25multiplyMatrixGPUByBlocksPfS_S_i_param_0,
	.param .u64 .ptr .align 1 _Z25multiplyMatrixGPUByBlocksPfS_S_i_param_1,
	.param .u64 .ptr .align 1 _Z25multiplyMatrixGPUByBlocksPfS_S_i_param_2,
	.param .u32 _Z25multiplyMatrixGPUByBlocksPfS_S_i_param_3
)
{


	ret;

}
	// .globl	_Z34multiplyMatrixGPUByBlocksThreads1DPfS_S_i
.visible .entry _Z34multiplyMatrixGPUByBlocksThreads1DPfS_S_i(
	.param .u64 .ptr .align 1 _Z34multiplyMatrixGPUByBlocksThreads1DPfS_S_i_param_0,
	.param .u64 .ptr .align 1 _Z34multiplyMatrixGPUByBlocksThreads1DPfS_S_i_param_1,
	.param .u64 .ptr .align 1 _Z34multiplyMatrixGPUByBlocksThreads1DPfS_S_i_param_2,
	.param .u32 _Z34multiplyMatrixGPUByBlocksThreads1DPfS_S_i_param_3
)
{


	ret;

}
	// .globl	_Z45multiplyMatrixGPUByBlocksThreads1DNonMultiplePfS_S_i
.visible .entry _Z45multiplyMatrixGPUByBlocksThreads1DNonMultiplePfS_S_i(
	.param .u64 .ptr .align 1 _Z45multiplyMatrixGPUByBlocksThreads1DNonMultiplePfS_S_i_param_0,
	.param .u64 .ptr .align 1 _Z45multiplyMatrixGPUByBlocksThreads1DNonMultiplePfS_S_i_param_1,
	.param .u64 .ptr .align 1 _Z45multiplyMatrixGPUByBlocksThreads1DNonMultiplePfS_S_i_param_2,
	.param .u32 _Z45multiplyMatrixGPUByBlocksThreads1DNonMultiplePfS_S_i_param_3
)
{


	ret;

}
	// .globl	_Z34multiplyMatrixGPUByBlocksThreads2DPfS_S_i
.visible .entry _Z34multiplyMatrixGPUByBlocksThreads2DPfS_S_i(
	.param .u64 .ptr .align 1 _Z34multiplyMatrixGPUByBlocksThreads2DPfS_S_i_param_0,
	.param .u64 .ptr .align 1 _Z34multiplyMatrixGPUByBlocksThreads2DPfS_S_i_param_1,
	.param .u64 .ptr .align 1 _Z34multiplyMatrixGPUByBlocksThreads2DPfS_S_i_param_2,
	.param .u32 _Z34multiplyMatrixGPUByBlocksThreads2DPfS_S_i_param_3
)
{


	ret;

}
	// .globl	_Z45multiplyMatrixGPUByBlocksThreads2DNonMultiplePfS_S_i
.visible .entry _Z45multiplyMatrixGPUByBlocksThreads2DNonMultiplePfS_S_i(
	.param .u64 .ptr .align 1 _Z45multiplyMatrixGPUByBlocksThreads2DNonMultiplePfS_S_i_param_0,
	.param .u64 .ptr .align 1 _Z45multiplyMatrixGPUByBlocksThreads2DNonMultiplePfS_S_i_param_1,
	.param .u64 .ptr .align 1 _Z45multiplyMatrixGPUByBlocksThreads2DNonMultiplePfS_S_i_param_2,
	.param .u32 _Z45multiplyMatrixGPUByBlocksThreads2DNonMultiplePfS_S_i_param_3
)
{


	ret;

}


// ===== COMPILED SASS (sm_100) =====

	.target	sm_100

	.elftype	@"ET_EXEC"


//--------------------- .note.nv.tkinfo           --------------------------
	.section	.note.nv.tkinfo,"",@"SHT_NOTE"
	.sectionflags	@"SHF_NOTE_NV_TKINFO"
	.tkinfo
        /*0018*/ 	.word	0x00000002
        /*0030*/ 	.string	""
        /*0030*/ 	.string	"ptxas"
        /*0030*/ 	.string	"Cuda compilation tools, release 13.0, V13.0.88"
        /*0030*/ 	.string	"Build cuda_13.0.r13.0/compiler.36424714_0"
        /*0030*/ 	.string	"-arch sm_100 -m 64 "



//--------------------- .note.nv.cuinfo           --------------------------
	.section	.note.nv.cuinfo,"",@"SHT_NOTE"
	.sectionflags	@"SHF_NOTE_NV_CUINFO"
        /*0018*/ 	.short	0x0002
        /*001a*/ 	.short	0x0064
        /*001c*/ 	.short	0x0082
	.zero		2


//--------------------- .nv.info                  --------------------------
	.section	.nv.info,"",@"SHT_CUDA_INFO"
	.align	4


	//----- nvinfo : EIATTR_REGCOUNT
	.align		4
        /*0000*/ 	.byte	0x04, 0x2f
        /*0002*/ 	.short	(.L_1 - .L_0)
	.align		4
.L_0:
        /*0004*/ 	.word	index@(_Z25multiplyMatrixGPUByBlocksPfS_S_i)
        /*0008*/ 	.word	0x00000004


	//----- nvinfo : EIATTR_FRAME_SIZE
	.align		4
.L_1:
        /*000c*/ 	.byte	0x04, 0x11
        /*000e*/ 	.short	(.L_3 - .L_2)
	.align		4
.L_2:
        /*0010*/ 	.word	index@(_Z25multiplyMatrixGPUByBlocksPfS_S_i)
        /*0014*/ 	.word	0x00000000


	//----- nvinfo : EIATTR_REGCOUNT
	.align		4
.L_3:
        /*0018*/ 	.byte	0x04, 0x2f
        /*001a*/ 	.short	(.L_5 - .L_4)
	.align		4
.L_4:
        /*001c*/ 	.word	index@(_Z34multiplyMatrixGPUByBlocksThreads1DPfS_S_i)
        /*0020*/ 	.word	0x00000004


	//----- nvinfo : EIATTR_FRAME_SIZE
	.align		4
.L_5:
        /*0024*/ 	.byte	0x04, 0x11
        /*0026*/ 	.short	(.L_7 - .L_6)
	.align		4
.L_6:
        /*0028*/ 	.word	index@(_Z34multiplyMatrixGPUByBlocksThreads1DPfS_S_i)
        /*002c*/ 	.word	0x00000000


	//----- nvinfo : EIATTR_REGCOUNT
	.align		4
.L_7:
        /*0030*/ 	.byte	0x04, 0x2f
        /*0032*/ 	.short	(.L_9 - .L_8)
	.align		4
.L_8:
        /*0034*/ 	.word	index@(_Z45multiplyMatrixGPUByBlocksThreads1DNonMultiplePfS_S_i)
        /*0038*/ 	.word	0x00000004


	//----- nvinfo : EIATTR_FRAME_SIZE
	.align		4
.L_9:
        /*003c*/ 	.byte	0x04, 0x11
        /*003e*/ 	.short	(.L_11 - .L_10)
	.align		4
.L_10:
        /*0040*/ 	.word	index@(_Z45multiplyMatrixGPUByBlocksThreads1DNonMultiplePfS_S_i)
        /*0044*/ 	.word	0x00000000


	//----- nvinfo : EIATTR_REGCOUNT
	.align		4
.L_11:
        /*0048*/ 	.byte	0x04, 0x2f
        /*004a*/ 	.short	(.L_13 - .L_12)
	.align		4
.L_12:
        /*004c*/ 	.word	index@(_Z34multiplyMatrixGPUByBlocksThreads2DPfS_S_i)
        /*0050*/ 	.word	0x00000004


	//----- nvinfo : EIATTR_FRAME_SIZE
	.align		4
.L_13:
        /*0054*/ 	.byte	0x04, 0x11
        /*0056*/ 	.short	(.L_15 - .L_14)
	.align		4
.L_14:
        /*0058*/ 	.word	index@(_Z34multiplyMatrixGPUByBlocksThreads2DPfS_S_i)
        /*005c*/ 	.word	0x00000000


	//----- nvinfo : EIATTR_REGCOUNT
	.align		4
.L_15:
        /*0060*/ 	.byte	0x04, 0x2f
        /*0062*/ 	.short	(.L_17 - .L_16)
	.align		4
.L_16:
        /*0064*/ 	.word	index@(_Z45multiplyMatrixGPUByBlocksThreads2DNonMultiplePfS_S_i)
        /*0068*/ 	.word	0x00000004


	//----- nvinfo : EIATTR_FRAME_SIZE
	.align		4
.L_17:
        /*006c*/ 	.byte	0x04, 0x11
        /*006e*/ 	.short	(.L_19 - .L_18)
	.align		4
.L_18:
        /*0070*/ 	.word	index@(_Z45multiplyMatrixGPUByBlocksThreads2DNonMultiplePfS_S_i)
        /*0074*/ 	.word	0x00000000


	//----- nvinfo : EIATTR_MIN_STACK_SIZE
	.align		4
.L_19:
        /*0078*/ 	.byte	0x04, 0x12
        /*007a*/ 	.short	(.L_21 - .L_20)
	.align		4
.L_20:
        /*007c*/ 	.word	index@(_Z45multiplyMatrixGPUByBlocksThreads2DNonMultiplePfS_S_i)
        /*0080*/ 	.word	0x00000000


	//----- nvinfo : EIATTR_MIN_STACK_SIZE
	.align		4
.L_21:
        /*0084*/ 	.byte	0x04, 0x12
        /*0086*/ 	.short	(.L_23 - .L_22)
	.align		4
.L_22:
        /*0088*/ 	.word	index@(_Z34multiplyMatrixGPUByBlocksThreads2DPfS_S_i)
        /*008c*/ 	.word	0x00000000


	//----- nvinfo : EIATTR_MIN_STACK_SIZE
	.align		4
.L_23:
        /*0090*/ 	.byte	0x04, 0x12
        /*0092*/ 	.short	(.L_25 - .L_24)
	.align		4
.L_24:
        /*0094*/ 	.word	index@(_Z45multiplyMatrixGPUByBlocksThreads1DNonMultiplePfS_S_i)
        /*0098*/ 	.word	0x00000000


	//----- nvinfo : EIATTR_MIN_STACK_SIZE
	.align		4
.L_25:
        /*009c*/ 	.byte	0x04, 0x12
        /*009e*/ 	.short	(.L_27 - .L_26)
	.align		4
.L_26:
        /*00a0*/ 	.word	index@(_Z34multiplyMatrixGPUByBlocksThreads1DPfS_S_i)
        /*00a4*/ 	.word	0x00000000


	//----- nvinfo : EIATTR_MIN_STACK_SIZE
	.align		4
.L_27:
        /*00a8*/ 	.byte	0x04, 0x12
        /*00aa*/ 	.short	(.L_29 - .L_28)
	.align		4
.L_28:
        /*00ac*/ 	.word	index@(_Z25multiplyMatrixGPUByBlocksPfS_S_i)
        /*00b0*/ 	.word	0x00000000
.L_29:


//--------------------- .nv.compat                --------------------------
	.section	.nv.compat,"",@"SHT_CUDA_COMPAT_INFO"
	.align	4
        /*0000*/ 	.byte	0x02, 0x09, 0x00, 0x00, 0x02, 0x02, 0x01, 0x00, 0x02, 0x05, 0x05, 0x00, 0x03, 0x07, 0x01, 0x01
        /*0010*/ 	.byte	0x02, 0x03, 0x00, 0x00, 0x02, 0x06, 0x01, 0x00, 0x04, 0x0b, 0x08, 0x00, 0x09, 0x00, 0x00, 0x00
        /*0020*/ 	.byte	0x00, 0x00, 0x00, 0x00


//--------------------- .nv.info._Z45multiplyMatrixGPUByBlocksThreads2DNonMultiplePfS_S_i --------------------------
	.section	.nv.info._Z45multiplyMatrixGPUByBlocksThreads2DNonMultiplePfS_S_i,"",@"SHT_CUDA_INFO"
	.sectionflags	@""
	.align	4


	//----- nvinfo : EIATTR_CUDA_API_VERSION
	.align		4
        /*0000*/ 	.byte	0x04, 0x37
        /*0002*/ 	.short	(.L_31 - .L_30)
.L_30:
        /*0004*/ 	.word	0x00000082


	//----- nvinfo : EIATTR_KPARAM_INFO
	.align		4
.L_31:
        /*0008*/ 	.byte	0x04, 0x17
        /*000a*/ 	.short	(.L_33 - .L_32)
.L_32:
        /*000c*/ 	.word	0x00000000
        /*0010*/ 	.short	0x0003
        /*0012*/ 	.short	0x0018
        /*0014*/ 	.byte	0x00, 0xf0, 0x11, 0x00


	//----- nvinfo : EIATTR_KPARAM_INFO
	.align		4
.L_33:
        /*0018*/ 	.byte	0x04, 0x17
        /*001a*/ 	.short	(.L_35 - .L_34)
.L_34:
        /*001c*/ 	.word	0x00000000
        /*0020*/ 	.short	0x0002
        /*0022*/ 	.short	0x0010
        /*0024*/ 	.byte	0x00, 0xf5, 0x21, 0x00


	//----- nvinfo : EIATTR_KPARAM_INFO
	.align		4
.L_35:
        /*0028*/ 	.byte	0x04, 0x17
        /*002a*/ 	.short	(.L_37 - .L_36)
.L_36:
        /*002c*/ 	.word	0x00000000
        /*0030*/ 	.short	0x0001
        /*0032*/ 	.short	0x0008
        /*0034*/ 	.byte	0x00, 0xf5, 0x21, 0x00


	//----- nvinfo : EIATTR_KPARAM_INFO
	.align		4
.L_37:
        /*0038*/ 	.byte	0x04, 0x17
        /*003a*/ 	.short	(.L_39 - .L_38)
.L_38:
        /*003c*/ 	.word	0x00000000
        /*0040*/ 	.short	0x0000
        /*0042*/ 	.short	0x0000
        /*0044*/ 	.byte	0x00, 0xf5, 0x21, 0x00


	//----- nvinfo : EIATTR_SPARSE_MMA_MASK
	.align		4
.L_39:
        /*0048*/ 	.byte	0x03, 0x50
        /*004a*/ 	.short	0x0000


	//----- nvinfo : EIATTR_MAXREG_COUNT
	.align		4
        /*004c*/ 	.byte	0x03, 0x1b
        /*004e*/ 	.short	0x00ff


	//----- nvinfo : EIATTR_MERCURY_ISA_VERSION
	.align		4
        /*0050*/ 	.byte	0x03, 0x5f
        /*0052*/ 	.short	0x0101


	//----- nvinfo : EIATTR_VRC_CTA_INIT_COUNT
	.align		4
        /*0054*/ 	.byte	0x02, 0x4a
	.zero		1
	.zero		1


	//----- nvinfo : EIATTR_EXIT_INSTR_OFFSETS
	.align		4
        /*0058*/ 	.byte	0x04, 0x1c
        /*005a*/ 	.short	(.L_41 - .L_40)


	//   ....[0]....
.L_40:
        /*005c*/ 	.word	0x00000010


	//----- nvinfo : EIATTR_CBANK_PARAM_SIZE
	.align		4
.L_41:
        /*0060*/ 	.byte	0x03, 0x19
        /*0062*/ 	.short	0x001c


	//----- nvinfo : EIATTR_PARAM_CBANK
	.align		4
        /*0064*/ 	.byte	0x04, 0x0a
        /*0066*/ 	.short	(.L_43 - .L_42)
	.align		4
.L_42:
        /*0068*/ 	.word	index@(.nv.constant0._Z45multiplyMatrixGPUByBlocksThreads2DNonMultiplePfS_S_i)
        /*006c*/ 	.short	0x0380
        /*006e*/ 	.short	0x001c


	//----- nvinfo : EIATTR_SW_WAR
	.align		4
.L_43:
        /*0070*/ 	.byte	0x04, 0x36
        /*0072*/ 	.short	(.L_45 - .L_44)
.L_44:
        /*0074*/ 	.word	0x00000008
.L_45:


//--------------------- .nv.info._Z34multiplyMatrixGPUByBlocksThreads2DPfS_S_i --------------------------
	.section	.nv.info._Z34multiplyMatrixGPUByBlocksThreads2DPfS_S_i,"",@"SHT_CUDA_INFO"
	.sectionflags	@""
	.align	4


	//----- nvinfo : EIATTR_CUDA_API_VERSION
	.align		4
        /*0000*/ 	.byte	0x04, 0x37
        /*0002*/ 	.short	(.L_47 - .L_46)
.L_46:
        /*0004*/ 	.word	0x00000082


	//----- nvinfo : EIATTR_KPARAM_INFO
	.align		4
.L_47:
        /*0008*/ 	.byte	0x04, 0x17
        /*000a*/ 	.short	(.L_49 - .L_48)
.L_48:
        /*000c*/ 	.word	0x00000000
        /*0010*/ 	.short	0x0003
        /*0012*/ 	.short	0x0018
        /*0014*/ 	.byte	0x00, 0xf0, 0x11, 0x00


	//----- nvinfo : EIATTR_KPARAM_INFO
	.align		4
.L_49:
        /*0018*/ 	.byte	0x04, 0x17
        /*001a*/ 	.short	(.L_51 - .L_50)
.L_50:
        /*001c*/ 	.word	0x00000000
        /*0020*/ 	.short	0x0002
        /*0022*/ 	.short	0x0010
        /*0024*/ 	.byte	0x00, 0xf5, 0x21, 0x00


	//----- nvinfo : EIATTR_KPARAM_INFO
	.align		4
.L_51:
        /*0028*/ 	.byte	0x04, 0x17
        /*002a*/ 	.short	(.L_53 - .L_52)
.L_52:
        /*002c*/ 	.word	0x00000000
        /*0030*/ 	.short	0x0001
        /*0032*/ 	.short	0x0008
        /*0034*/ 	.byte	0x00, 0xf5, 0x21, 0x00


	//----- nvinfo : EIATTR_KPARAM_INFO
	.align		4
.L_53:
        /*0038*/ 	.byte	0x04, 0x17
        /*003a*/ 	.short	(.L_55 - .L_54)
.L_54:
        /*003c*/ 	.word	0x00000000
        /*0040*/ 	.short	0x0000
        /*0042*/ 	.short	0x0000
        /*0044*/ 	.byte	0x00, 0xf5, 0x21, 0x00


	//----- nvinfo : EIATTR_SPARSE_MMA_MASK
	.align		4
.L_55:
        /*0048*/ 	.byte	0x03, 0x50
        /*004a*/ 	.short	0x0000


	//----- nvinfo : EIATTR_MAXREG_COUNT
	.align		4
        /*004c*/ 	.byte	0x03, 0x1b
        /*004e*/ 	.short	0x00ff


	//----- nvinfo : EIATTR_MERCURY_ISA_VERSION
	.align		4
        /*0050*/ 	.byte	0x03, 0x5f
        /*0052*/ 	.short	0x0101


	//----- nvinfo : EIATTR_VRC_CTA_INIT_COUNT
	.align		4
        /*0054*/ 	.byte	0x02, 0x4a
	.zero		1
	.zero		1


	//----- nvinfo : EIATTR_EXIT_INSTR_OFFSETS
	.align		4
        /*0058*/ 	.byte	0x04, 0x1c
        /*005a*/ 	.short	(.L_57 - .L_56)


	//   ....[0]....
.L_56:
        /*005c*/ 	.word	0x00000010


	//----- nvinfo : EIATTR_CBANK_PARAM_SIZE
	.align		4
.L_57:
        /*0060*/ 	.byte	0x03, 0x19
        /*0062*/ 	.short	0x001c


	//----- nvinfo : EIATTR_PARAM_CBANK
	.align		4
        /*0064*/ 	.byte	0x04, 0x0a
        /*0066*/ 	.short	(.L_59 - .L_58)
	.align		4
.L_58:
        /*0068*/ 	.word	index@(.nv.constant0._Z34multiplyMatrixGPUByBlocksThreads2DPfS_S_i)
        /*006c*/ 	.short	0x0380
        /*006e*/ 	.short	0x001c


	//----- nvinfo : EIATTR_SW_WAR
	.align		4
.L_59:
        /*0070*/ 	.byte	0x04, 0x36
        /*0072*/ 	.short	(.L_61 - .L_60)
.L_60:
        /*0074*/ 	.word	0x00000008
.L_61:


//--------------------- .nv.info._Z45multiplyMatrixGPUByBlocksThreads1DNonMultiplePfS_S_i --------------------------
	.section	.nv.info._Z45multiplyMatrixGPUByBlocksThreads1DNonMultiplePfS_S_i,"",@"SHT_CUDA_INFO"
	.sectionflags	@""
	.align	4


	//----- nvinfo : EIATTR_CUDA_API_VERSION
	.align		4
        /*0000*/ 	.byte	0x04, 0x37
        /*0002*/ 	.short	(.L_63 - .L_62)
.L_62:
        /*0004*/ 	.word	0x00000082


	//----- nvinfo : EIATTR_KPARAM_INFO
	.align		4
.L_63:
        /*0008*/ 	.byte	0x04, 0x17
        /*000a*/ 	.short	(.L_65 - .L_64)
.L_64:
        /*000c*/ 	.word	0x00000000
        /*0010*/ 	.short	0x0003
        /*0012*/ 	.short	0x0018
        /*0014*/ 	.byte	0x00, 0xf0, 0x11, 0x00


	//----- nvinfo : EIATTR_KPARAM_INFO
	.align		4
.L_65:
        /*0018*/ 	.byte	0x04, 0x17
        /*001a*/ 	.short	(.L_67 - .L_66)
.L_66:
        /*001c*/ 	.word	0x00000000
        /*0020*/ 	.short	0x0002
        /*0022*/ 	.short	0x0010
        /*0024*/ 	.byte	0x00, 0xf5, 0x21, 0x00


	//----- nvinfo : EIATTR_KPARAM_INFO
	.align		4
.L_67:
        /*0028*/ 	.byte	0x04, 0x17
        /*002a*/ 	.short	(.L_69 - .L_68)
.L_68:
        /*002c*/ 	.word	0x00000000
        /*0030*/ 	.short	0x0001
        /*0032*/ 	.short	0x0008
        /*0034*/ 	.byte	0x00, 0xf5, 0x21, 0x00


	//----- nvinfo : EIATTR_KPARAM_INFO
	.align		4
.L_69:
        /*0038*/ 	.byte	0x04, 0x17
        /*003a*/ 	.short	(.L_71 - .L_70)
.L_70:
        /*003c*/ 	.word	0x00000000
        /*0040*/ 	.short	0x0000
        /*0042*/ 	.short	0x0000
        /*0044*/ 	.byte	0x00, 0xf5, 0x21, 0x00


	//----- nvinfo : EIATTR_SPARSE_MMA_MASK
	.align		4
.L_71:
        /*0048*/ 	.byte	0x03, 0x50
        /*004a*/ 	.short	0x0000


	//----- nvinfo : EIATTR_MAXREG_COUNT
	.align		4
        /*004c*/ 	.byte	0x03, 0x1b
        /*004e*/ 	.short	0x00ff


	//----- nvinfo : EIATTR_MERCURY_ISA_VERSION
	.align		4
        /*0050*/ 	.byte	0x03, 0x5f
        /*0052*/ 	.short	0x0101


	//----- nvinfo : EIATTR_VRC_CTA_INIT_COUNT
	.align		4
        /*0054*/ 	.byte	0x02, 0x4a
	.zero		1
	.zero		1


	//----- nvinfo : EIATTR_EXIT_INSTR_OFFSETS
	.align		4
        /*0058*/ 	.byte	0x04, 0x1c
        /*005a*/ 	.short	(.L_73 - .L_72)


	//   ....[0]....
.L_72:
        /*005c*/ 	.word	0x00000010


	//----- nvinfo : EIATTR_CBANK_PARAM_SIZE
	.align		4
.L_73:
        /*0060*/ 	.byte	0x03, 0x19
        /*0062*/ 	.short	0x001c


	//----- nvinfo : EIATTR_PARAM_CBANK
	.align		4
        /*0064*/ 	.byte	0x04, 0x0a
        /*0066*/ 	.short	(.L_75 - .L_74)
	.align		4
.L_74:
        /*0068*/ 	.word	index@(.nv.constant0._Z45multiplyMatrixGPUByBlocksThreads1DNonMultiplePfS_S_i)
        /*006c*/ 	.short	0x0380
        /*006e*/ 	.short	0x001c


	//----- nvinfo : EIATTR_SW_WAR
	.align		4
.L_75:
        /*0070*/ 	.byte	0x04, 0x36
        /*0072*/ 	.short	(.L_77 - .L_76)
.L_76:
        /*0074*/ 	.word	0x00000008
.L_77:


//--------------------- .nv.info._Z34multiplyMatrixGPUByBlocksThreads1DPfS_S_i --------------------------
	.section	.nv.info._Z34multiplyMatrixGPUByBlocksThreads1DPfS_S_i,"",@"SHT_CUDA_INFO"
	.sectionflags	@""
	.align	4


	//----- nvinfo : EIATTR_CUDA_API_VERSION
	.align		4
        /*0000*/ 	.byte	0x04, 0x37
        /*0002*/ 	.short	(.L_79 - .L_78)
.L_78:
        /*0004*/ 	.word	0x00000082


	//----- nvinfo : EIATTR_KPARAM_INFO
	.align		4
.L_79:
        /*0008*/ 	.byte	0x04, 0x17
        /*000a*/ 	.short	(.L_81 - .L_80)
.L_80:
        /*000c*/ 	.word	0x00000000
        /*0010*/ 	.short	0x0003
        /*0012*/ 	.short	0x0018
        /*0014*/ 	.byte	0x00, 0xf0, 0x11, 0x00


	//----- nvinfo : EIATTR_KPARAM_INFO
	.align		4
.L_81:
        /*0018*/ 	.byte	0x04, 0x17
        /*001a*/ 	.short	(.L_83 - .L_82)
.L_82:
        /*001c*/ 	.word	0x00000000
        /*0020*/ 	.short	0x0002
        /*0022*/ 	.short	0x0010
        /*0024*/ 	.byte	0x00, 0xf5, 0x21, 0x00


	//----- nvinfo : EIATTR_KPARAM_INFO
	.align		4
.L_83:
        /*0028*/ 	.byte	0x04, 0x17
        /*002a*/ 	.short	(.L_85 - .L_84)
.L_84:
        /*002c*/ 	.word	0x00000000
        /*0030*/ 	.short	0x0001
        /*0032*/ 	.short	0x0008
        /*0034*/ 	.byte	0x00, 0xf5, 0x21, 0x00


	//----- nvinfo : EIATTR_KPARAM_INFO
	.align		4
.L_85:
        /*0038*/ 	.byte	0x04, 0x17
        /*003a*/ 	.short	(.L_87 - .L_86)
.L_86:
        /*003c*/ 	.word	0x00000000
        /*0040*/ 	.short	0x0000
        /*0042*/ 	.short	0x0000
        /*0044*/ 	.byte	0x00, 0xf5, 0x21, 0x00


	//----- nvinfo : EIATTR_SPARSE_MMA_MASK
	.align		4
.L_87:
        /*0048*/ 	.byte	0x03, 0x50
        /*004a*/ 	.short	0x0000


	//----- nvinfo : EIATTR_MAXREG_COUNT
	.align		4
        /*004c*/ 	.byte	0x03, 0x1b
        /*004e*/ 	.short	0x00ff


	//----- nvinfo : EIATTR_MERCURY_ISA_VERSION
	.align		4
        /*0050*/ 	.byte	0x03, 0x5f
        /*0052*/ 	.short	0x0101


	//----- nvinfo : EIATTR_VRC_CTA_INIT_COUNT
	.align		4
        /*0054*/ 	.byte	0x02, 0x4a
	.zero		1
	.zero		1


	//----- nvinfo : EIATTR_EXIT_INSTR_OFFSETS
	.align		4
        /*0058*/ 	.byte	0x04, 0x1c
        /*005a*/ 	.short	(.L_89 - .L_88)


	//   ....[0]....
.L_88:
        /*005c*/ 	.word	0x00000010


	//----- nvinfo : EIATTR_CBANK_PARAM_SIZE
	.align		4
.L_89:
        /*0060*/ 	.byte	0x03, 0x19
        /*0062*/ 	.short	0x001c


	//----- nvinfo : EIATTR_PARAM_CBANK
	.align		4
        /*0064*/ 	.byte	0x04, 0x0a
        /*0066*/ 	.short	(.L_91 - .L_90)
	.align		4
.L_90:
        /*0068*/ 	.word	index@(.nv.constant0._Z34multiplyMatrixGPUByBlocksThreads1DPfS_S_i)
        /*006c*/ 	.short	0x0380
        /*006e*/ 	.short	0x001c


	//----- nvinfo : EIATTR_SW_WAR
	.align		4
.L_91:
        /*0070*/ 	.byte	0x04, 0x36
        /*0072*/ 	.short	(.L_93 - .L_92)
.L_92:
        /*0074*/ 	.word	0x00000008
.L_93:


//--------------------- .nv.info._Z25multiplyMatrixGPUByBlocksPfS_S_i --------------------------
	.section	.nv.info._Z25multiplyMatrixGPUByBlocksPfS_S_i,"",@"SHT_CUDA_INFO"
	.sectionflags	@""
	.align	4


	//----- nvinfo : EIATTR_CUDA_API_VERSION
	.align		4
        /*0000*/ 	.byte	0x04, 0x37
        /*0002*/ 	.short	(.L_95 - .L_94)
.L_94:
        /*0004*/ 	.word	0x00000082


	//----- nvinfo : EIATTR_KPARAM_INFO
	.align		4
.L_95:
        /*0008*/ 	.byte	0x04, 0x17
        /*000a*/ 	.short	(.L_97 - .L_96)
.L_96:
        /*000c*/ 	.word	0x00000000
        /*0010*/ 	.short	0x0003
        /*0012*/ 	.short	0x0018
        /*0014*/ 	.byte	0x00, 0xf0, 0x11, 0x00


	//----- nvinfo : EIATTR_KPARAM_INFO
	.align		4
.L_97:
        /*0018*/ 	.byte	0x04, 0x17
        /*001a*/ 	.short	(.L_99 - .L_98)
.L_98:
        /*001c*/ 	.word	0x00000000
        /*0020*/ 	.short	0x0002
        /*0022*/ 	.short	0x0010
        /*0024*/ 	.byte	0x00, 0xf5, 0x21, 0x00


	//----- nvinfo : EIATTR_KPARAM_INFO
	.align		4
.L_99:
        /*0028*/ 	.byte	0x04, 0x17
        /*002a*/ 	.short	(.L_101 - .L_100)
.L_100:
        /*002c*/ 	.word	0x00000000
        /*0030*/ 	.short	0x0001
        /*0032*/ 	.short	0x0008
        /*0034*/ 	.byte	0x00, 0xf5, 0x21, 0x00


	//----- nvinfo : EIATTR_KPARAM_INFO
	.align		4
.L_101:
        /*0038*/ 	.byte	0x04, 0x17
        /*003a*/ 	.short	(.L_103 - .L_102)
.L_102:
        /*003c*/ 	.word	0x00000000
        /*0040*/ 	.short	0x0000
        /*0042*/ 	.short	0x0000
        /*0044*/ 	.byte	0x00, 0xf5, 0x21, 0x00


	//----- nvinfo : EIATTR_SPARSE_MMA_MASK
	.align		4
.L_103:
        /*0048*/ 	.byte	0x03, 0x50
        /*004a*/ 	.short	0x0000


	//----- nvinfo : EIATTR_MAXREG_COUNT
	.align		4
        /*004c*/ 	.byte	0x03, 0x1b
        /*004e*/ 	.short	0x00ff


	//----- nvinfo : EIATTR_MERCURY_ISA_VERSION
	.align		4
        /*0050*/ 	.byte	0x03, 0x5f
        /*0052*/ 	.short	0x0101


	//----- nvinfo : EIATTR_VRC_CTA_INIT_COUNT
	.align		4
        /*0054*/ 	.byte	0x02, 0x4a
	.zero		1
	.zero		1


	//----- nvinfo : EIATTR_EXIT_INSTR_OFFSETS
	.align		4
        /*0058*/ 	.byte	0x04, 0x1c
        /*005a*/ 	.short	(.L_105 - .L_104)


	//   ....[0]....
.L_104:
        /*005c*/ 	.word	0x00000010


	//----- nvinfo : EIATTR_CBANK_PARAM_SIZE
	.align		4
.L_105:
        /*0060*/ 	.byte	0x03, 0x19
        /*0062*/ 	.short	0x001c


	//----- nvinfo : EIATTR_PARAM_CBANK
	.align		4
        /*0064*/ 	.byte	0x04, 0x0a
        /*0066*/ 	.short	(.L_107 - .L_106)
	.align		4
.L_106:
        /*0068*/ 	.word	index@(.nv.constant0._Z25multiplyMatrixGPUByBlocksPfS_S_i)
        /*006c*/ 	.short	0x0380
        /*006e*/ 	.short	0x001c


	//----- nvinfo : EIATTR_SW_WAR
	.align		4
.L_107:
        /*0070*/ 	.byte	0x04, 0x36
        /*0072*/ 	.short	(.L_109 - .L_108)
.L_108:
        /*0074*/ 	.word	0x00000008
.L_109:


//--------------------- .nv.callgraph             --------------------------
	.section	.nv.callgraph,"",@"SHT_CUDA_CALLGRAPH"
	.align	4
	.sectionentsize	8
	.align		4
        /*0000*/ 	.word	0x00000000
	.align		4
        /*0004*/ 	.word	0xffffffff
	.align		4
        /*0008*/ 	.word	0x00000000
	.align		4
        /*000c*/ 	.word	0xfffffffe
	.align		4
        /*0010*/ 	.word	0x00000000
	.align		4
        /*0014*/ 	.word	0xfffffffd
	.align		4
        /*0018*/ 	.word	0x00000000
	.align		4
        /*001c*/ 	.word	0xfffffffc


//--------------------- .text._Z45multiplyMatrixGPUByBlocksThreads2DNonMultiplePfS_S_i --------------------------
	.section	.text._Z45multiplyMatrixGPUByBlocksThreads2DNonMultiplePfS_S_i,"ax",@progbits
	.align	128
        .global         _Z45multiplyMatrixGPUByBlocksThreads2DNonMultiplePfS_S_i
        .type           _Z45multiplyMatrixGPUByBlocksThreads2DNonMultiplePfS_S_i,@function
        .size           _Z45multiplyMatrixGPUByBlocksThreads2DNonMultiplePfS_S_i,(.L_x_5 - _Z45multiplyMatrixGPUByBlocksThreads2DNonMultiplePfS_S_i)
        .other          _Z45multiplyMatrixGPUByBlocksThreads2DNonMultiplePfS_S_i,@"STO_CUDA_ENTRY STV_DEFAULT"
_Z45multiplyMatrixGPUByBlocksThreads2DNonMultiplePfS_S_i:
.text._Z45multiplyMatrixGPUByBlocksThreads2DNonMultiplePfS_S_i:
[----:B------:R-:W-:Y:S01]  /*0000*/  LDC R1, c[0x0][0x37c] ;  /* 0x0000df00ff017b82 */ /* 0x000fe20000000800 */
[----:B------:R-:W-:Y:S05]  /*0010*/  EXIT ;  /* 0x000000000000794d */ /* 0x000fea0003800000 */
.L_x_0:
[----:B------:R-:W-:-:S00]  /*0020*/  BRA `(.L_x_0) ;  /* 0xfffffffc00fc7947 */ /* 0x000fc0000383ffff */
[----:B------:R-:W-:-:S00]  /*0030*/  NOP ;  /* 0x0000000000007918 */ /* 0x000fc00000000000 */
        /* <DEDUP_REMOVED lines=12> */
.L_x_5:


//--------------------- .text._Z34multiplyMatrixGPUByBlocksThreads2DPfS_S_i --------------------------
	.section	.text._Z34multiplyMatrixGPUByBlocksThreads2DPfS_S_i,"ax",@progbits
	.align	128
        .global         _Z34multiplyMatrixGPUByBlocksThreads2DPfS_S_i
        .type           _Z34multiplyMatrixGPUByBlocksThreads2DPfS_S_i,@function
        .size           _Z34multiplyMatrixGPUByBlocksThreads2DPfS_S_i,(.L_x_6 - _Z34multiplyMatrixGPUByBlocksThreads2DPfS_S_i)
        .other          _Z34multiplyMatrixGPUByBlocksThreads2DPfS_S_i,@"STO_CUDA_ENTRY STV_DEFAULT"
_Z34multiplyMatrixGPUByBlocksThreads2DPfS_S_i:
.text._Z34multiplyMatrixGPUByBlocksThreads2DPfS_S_i:
[----:B------:R-:W-:Y:S01]  /*0000*/  LDC R1, c[0x0][0x37c] ;  /* 0x0000df00ff017b82 */ /* 0x000fe20000000800 */
[----:B------:R-:W-:Y:S05]  /*0010*/  EXIT ;  /* 0x000000000000794d */ /* 0x000fea0003800000 */
.L_x_1:
        /* <DEDUP_REMOVED lines=14> */
.L_x_6:


//--------------------- .text._Z45multiplyMatrixGPUByBlocksThreads1DNonMultiplePfS_S_i --------------------------
	.section	.text._Z45multiplyMatrixGPUByBlocksThreads1DNonMultiplePfS_S_i,"ax",@progbits
	.align	128
        .global         _Z45multiplyMatrixGPUByBlocksThreads1DNonMultiplePfS_S_i
        .type           _Z45multiplyMatrixGPUByBlocksThreads1DNonMultiplePfS_S_i,@function
        .size           _Z45multiplyMatrixGPUByBlocksThreads1DNonMultiplePfS_S_i,(.L_x_7 - _Z45multiplyMatrixGPUByBlocksThreads1DNonMultiplePfS_S_i)
        .other          _Z45multiplyMatrixGPUByBlocksThreads1DNonMultiplePfS_S_i,@"STO_CUDA_ENTRY STV_DEFAULT"
_Z45multiplyMatrixGPUByBlocksThreads1DNonMultiplePfS_S_i:
.text._Z45multiplyMatrixGPUByBlocksThreads1DNonMultiplePfS_S_i:
[----:B------:R-:W-:Y:S01]  /*0000*/  LDC R1, c[0x0][0x37c] ;  /* 0x0000df00ff017b82 */ /* 0x000fe20000000800 */
[----:B------:R-:W-:Y:S05]  /*0010*/  EXIT ;  /* 0x000000000000794d */ /* 0x000fea0003800000 */
.L_x_2:
        /* <DEDUP_REMOVED lines=14> */
.L_x_7:


//--------------------- .text._Z34multiplyMatrixGPUByBlocksThreads1DPfS_S_i --------------------------
	.section	.text._Z34multiplyMatrixGPUByBlocksThreads1DPfS_S_i,"ax",@progbits
	.align	128
        .global         _Z34multiplyMatrixGPUByBlocksThreads1DPfS_S_i
        .type           _Z34multiplyMatrixGPUByBlocksThreads1DPfS_S_i,@function
        .size           _Z34multiplyMatrixGPUByBlocksThreads1DPfS_S_i,(.L_x_8 - _Z34multiplyMatrixGPUByBlocksThreads1DPfS_S_i)
        .other          _Z34multiplyMatrixGPUByBlocksThreads1DPfS_S_i,@"STO_CUDA_ENTRY STV_DEFAULT"
_Z34multiplyMatrixGPUByBlocksThreads1DPfS_S_i:
.text._Z34multiplyMatrixGPUByBlocksThreads1DPfS_S_i:
[----:B------:R-:W-:Y:S01]  /*0000*/  LDC R1, c[0x0][0x37c] ;  /* 0x0000df00ff017b82 */ /* 0x000fe20000000800 */
[----:B------:R-:W-:Y:S05]  /*0010*/  EXIT ;  /* 0x000000000000794d */ /* 0x000fea0003800000 */
.L_x_3:
        /* <DEDUP_REMOVED lines=14> */
.L_x_8:


//--------------------- .text._Z25multiplyMatrixGPUByBlocksPfS_S_i --------------------------
	.section	.text._Z25multiplyMatrixGPUByBlocksPfS_S_i,"ax",@progbits
	.align	128
        .global         _Z25multiplyMatrixGPUByBlocksPfS_S_i
        .type           _Z25multiplyMatrixGPUByBlocksPfS_S_i,@function
        .size           _Z25multiplyMatrixGPUByBlocksPfS_S_i,(.L_x_9 - _Z25multiplyMatrixGPUByBlocksPfS_S_i)
        .other          _Z25multiplyMatrixGPUByBlocksPfS_S_i,@"STO_CUDA_ENTRY STV_DEFAULT"
_Z25multiplyMatrixGPUByBlocksPfS_S_i:
.text._Z25multiplyMatrixGPUByBlocksPfS_S_i:
[----:B------:R-:W-:Y:S01]  /*0000*/  LDC R1, c[0x0][0x37c] ;  /* 0x0000df00ff017b82 */ /* 0x000fe20000000800 */
[----:B------:R-:W-:Y:S05]  /*0010*/  EXIT ;  /* 0x000000000000794d */ /* 0x000fea0003800000 */
.L_x_4:
        /* <DEDUP_REMOVED lines=14> */
.L_x_9:


//--------------------- .nv.shared.reserved.0     --------------------------
	.section	.nv.shared.reserved.0,"aw",@nobits
	.weak		__nv_reservedSMEM_offset_0_alias
	.size		__nv_reservedSMEM_offset_0_alias, 0, 64
	.other		__nv_reservedSMEM_offset_0_alias,@"STO_CUDA_RESERVED_SHARED STV_DEFAULT"
__nv_reservedSMEM_offset_0_alias:
	.zero		0
	.zero		64


//--------------------- .nv.constant0._Z45multiplyMatrixGPUByBlocksThreads2DNonMultiplePfS_S_i --------------------------
	.section	.nv.constant0._Z45multiplyMatrixGPUByBlocksThreads2DNonMultiplePfS_S_i,"a",@progbits
	.sectionflags	@""
	.align	4
.nv.constant0._Z45multiplyMatrixGPUByBlocksThreads2DNonMultiplePfS_S_i:
	.zero		924


//--------------------- .nv.constant0._Z34multiplyMatrixGPUByBlocksThreads2DPfS_S_i --------------------------
	.section	.nv.constant0._Z34multiplyMatrixGPUByBlocksThreads2DPfS_S_i,"a",@progbits
	.sectionflags	@""
	.align	4
.nv.constant0._Z34multiplyMatrixGPUByBlocksThreads2DPfS_S_i:
	.zero		924


//--------------------- .nv.constant0._Z45multiplyMatrixGPUByBlocksThreads1DNonMultiplePfS_S_i --------------------------
	.section	.nv.constant0._Z45multiplyMatrixGPUByBlocksThreads1DNonMultiplePfS_S_i,"a",@progbits
	.sectionflags	@""
	.align	4
.nv.constant0._Z45multiplyMatrixGPUByBlocksThreads1DNonMultiplePfS_S_i:
	.zero		924


//--------------------- .nv.constant0._Z34multiplyMatrixGPUByBlocksThreads1DPfS_S_i --------------------------
	.section	.nv.constant0._Z34multiplyMatrixGPUByBlocksThreads1DPfS_S_i,"a",@progbits
	.sectionflags	@""
	.align	4
.nv.constant0._Z34multiplyMatrixGPUByBlocksThreads1DPfS_S_i:
	.zero		924


//--------------------- .nv.constant0._Z25multiplyMatrixGPUByBlocksPfS_S_i --------------------------
	.section	.nv.constant0._Z25multiplyMatrixGPUByBlocksPfS_S_i,"a",@progbits
	.sectionflags	@""
	.align	4
.nv.constant0._Z25multiplyMatrixGPUByBlocksPfS_S_i:
	.zero		924


//--------------------- SYMBOLS --------------------------

	.type		.nv.reservedSmem.offset0,@object
	.size		.nv.reservedSmem.offset0,0x4
